//
// Generated by NVIDIA NVVM Compiler
//
// Compiler Build ID: CL-36424714
// Cuda compilation tools, release 13.0, V13.0.88
// Based on NVVM 20.0.0
//

.version 9.0
.target sm_100
.address_size 64

	// .globl	_Z9times_twoPdm
.global .align 1 .b8 _ZN34_INTERNAL_cd9e0310_4_k_cu_57428d124cuda3std3__45__cpo5beginE[1];
.global .align 1 .b8 _ZN34_INTERNAL_cd9e0310_4_k_cu_57428d124cuda3std3__45__cpo3endE[1];
.global .align 1 .b8 _ZN34_INTERNAL_cd9e0310_4_k_cu_57428d124cuda3std3__45__cpo6cbeginE[1];
.global .align 1 .b8 _ZN34_INTERNAL_cd9e0310_4_k_cu_57428d124cuda3std3__45__cpo4cendE[1];
.global .align 1 .b8 _ZN34_INTERNAL_cd9e0310_4_k_cu_57428d124cuda3std3__45__cpo6rbeginE[1];
.global .align 1 .b8 _ZN34_INTERNAL_cd9e0310_4_k_cu_57428d124cuda3std3__45__cpo4rendE[1];
.global .align 1 .b8 _ZN34_INTERNAL_cd9e0310_4_k_cu_57428d124cuda3std3__45__cpo7crbeginE[1];
.global .align 1 .b8 _ZN34_INTERNAL_cd9e0310_4_k_cu_57428d124cuda3std3__45__cpo5crendE[1];
.global .align 1 .b8 _ZN34_INTERNAL_cd9e0310_4_k_cu_57428d124cuda3std3__436_GLOBAL__N__cd9e0310_4_k_cu_57428d126ignoreE[1];
.global .align 1 .b8 _ZN34_INTERNAL_cd9e0310_4_k_cu_57428d124cuda3std3__419piecewise_constructE[1];
.global .align 1 .b8 _ZN34_INTERNAL_cd9e0310_4_k_cu_57428d124cuda3std3__48in_placeE[1];
.global .align 1 .b8 _ZN34_INTERNAL_cd9e0310_4_k_cu_57428d124cuda3std3__420unreachable_sentinelE[1];
.global .align 1 .b8 _ZN34_INTERNAL_cd9e0310_4_k_cu_57428d124cuda3std3__47nulloptE[1];
.global .align 1 .b8 _ZN34_INTERNAL_cd9e0310_4_k_cu_57428d124cuda3std3__48unexpectE[1];
.global .align 1 .b8 _ZN34_INTERNAL_cd9e0310_4_k_cu_57428d124cuda3std6ranges3__45__cpo4swapE[1];
.global .align 1 .b8 _ZN34_INTERNAL_cd9e0310_4_k_cu_57428d124cuda3std6ranges3__45__cpo9iter_moveE[1];
.global .align 1 .b8 _ZN34_INTERNAL_cd9e0310_4_k_cu_57428d124cuda3std6ranges3__45__cpo5beginE[1];
.global .align 1 .b8 _ZN34_INTERNAL_cd9e0310_4_k_cu_57428d124cuda3std6ranges3__45__cpo3endE[1];
.global .align 1 .b8 _ZN34_INTERNAL_cd9e0310_4_k_cu_57428d124cuda3std6ranges3__45__cpo6cbeginE[1];
.global .align 1 .b8 _ZN34_INTERNAL_cd9e0310_4_k_cu_57428d124cuda3std6ranges3__45__cpo4cendE[1];
.global .align 1 .b8 _ZN34_INTERNAL_cd9e0310_4_k_cu_57428d124cuda3std6ranges3__45__cpo7advanceE[1];
.global .align 1 .b8 _ZN34_INTERNAL_cd9e0310_4_k_cu_57428d124cuda3std6ranges3__45__cpo9iter_swapE[1];
.global .align 1 .b8 _ZN34_INTERNAL_cd9e0310_4_k_cu_57428d124cuda3std6ranges3__45__cpo4nextE[1];
.global .align 1 .b8 _ZN34_INTERNAL_cd9e0310_4_k_cu_57428d124cuda3std6ranges3__45__cpo4prevE[1];
.global .align 1 .b8 _ZN34_INTERNAL_cd9e0310_4_k_cu_57428d124cuda3std6ranges3__45__cpo4dataE[1];
.global .align 1 .b8 _ZN34_INTERNAL_cd9e0310_4_k_cu_57428d124cuda3std6ranges3__45__cpo5cdataE[1];
.global .align 1 .b8 _ZN34_INTERNAL_cd9e0310_4_k_cu_57428d124cuda3std6ranges3__45__cpo4sizeE[1];
.global .align 1 .b8 _ZN34_INTERNAL_cd9e0310_4_k_cu_57428d124cuda3std6ranges3__45__cpo5ssizeE[1];
.global .align 1 .b8 _ZN34_INTERNAL_cd9e0310_4_k_cu_57428d124cuda3std6ranges3__45__cpo8distanceE[1];
.global .align 1 .b8 _ZN34_INTERNAL_cd9e0310_4_k_cu_57428d126thrust24THRUST_300001_SM_1000_NS8cuda_cub3parE[1];
.global .align 1 .b8 _ZN34_INTERNAL_cd9e0310_4_k_cu_57428d126thrust24THRUST_300001_SM_1000_NS8cuda_cub10par_nosyncE[1];
.global .align 1 .b8 _ZN34_INTERNAL_cd9e0310_4_k_cu_57428d126thrust24THRUST_300001_SM_1000_NS6system6detail10sequential3seqE[1];
.global .align 1 .b8 _ZN34_INTERNAL_cd9e0310_4_k_cu_57428d126thrust24THRUST_300001_SM_1000_NS12placeholders2_1E[1];
.global .align 1 .b8 _ZN34_INTERNAL_cd9e0310_4_k_cu_57428d126thrust24THRUST_300001_SM_1000_NS12placeholders2_2E[1];
.global .align 1 .b8 _ZN34_INTERNAL_cd9e0310_4_k_cu_57428d126thrust24THRUST_300001_SM_1000_NS12placeholders2_3E[1];
.global .align 1 .b8 _ZN34_INTERNAL_cd9e0310_4_k_cu_57428d126thrust24THRUST_300001_SM_1000_NS12placeholders2_4E[1];
.global .align 1 .b8 _ZN34_INTERNAL_cd9e0310_4_k_cu_57428d126thrust24THRUST_300001_SM_1000_NS12placeholders2_5E[1];
.global .align 1 .b8 _ZN34_INTERNAL_cd9e0310_4_k_cu_57428d126thrust24THRUST_300001_SM_1000_NS12placeholders2_6E[1];
.global .align 1 .b8 _ZN34_INTERNAL_cd9e0310_4_k_cu_57428d126thrust24THRUST_300001_SM_1000_NS12placeholders2_7E[1];
.global .align 1 .b8 _ZN34_INTERNAL_cd9e0310_4_k_cu_57428d126thrust24THRUST_300001_SM_1000_NS12placeholders2_8E[1];
.global .align 1 .b8 _ZN34_INTERNAL_cd9e0310_4_k_cu_57428d126thrust24THRUST_300001_SM_1000_NS12placeholders2_9E[1];
.global .align 1 .b8 _ZN34_INTERNAL_cd9e0310_4_k_cu_57428d126thrust24THRUST_300001_SM_1000_NS12placeholders3_10E[1];
.global .align 1 .b8 _ZN34_INTERNAL_cd9e0310_4_k_cu_57428d126thrust24THRUST_300001_SM_1000_NS3seqE[1];

.visible .entry _Z9times_twoPdm(
	.param .u64 .ptr .align 1 _Z9times_twoPdm_param_0,
	.param .u64 _Z9times_twoPdm_param_1
)
{
	.reg .pred 	%p<2>;
	.reg .b32 	%r<5>;
	.reg .b64 	%rd<7>;
	.reg .b64 	%fd<3>;

	ld.param.u64 	%rd2, [_Z9times_twoPdm_param_0];
	ld.param.u64 	%rd3, [_Z9times_twoPdm_param_1];
	mov.u32 	%r1, %ctaid.x;
	mov.u32 	%r2, %ntid.x;
	mov.u32 	%r3, %tid.x;
	mad.lo.s32 	%r4, %r1, %r2, %r3;
	cvt.u64.u32 	%rd1, %r4;
	setp.le.u64 	%p1, %rd3, %rd1;
	@%p1 bra 	$L__BB0_2;
	cvta.to.global.u64 	%rd4, %rd2;
	shl.b64 	%rd5, %rd1, 3;
	add.s64 	%rd6, %rd4, %rd5;
	ld.global.f64 	%fd1, [%rd6];
	add.f64 	%fd2, %fd1, %fd1;
	st.global.f64 	[%rd6], %fd2;
$L__BB0_2:
	ret;

}
	// .globl	_ZN3cub18CUB_300001_SM_10006detail11EmptyKernelIvEEvv
.visible .entry _ZN3cub18CUB_300001_SM_10006detail11EmptyKernelIvEEvv()
{


	ret;

}


// ===== COMPILED SASS (sm_100) =====

	.target	sm_100

	.elftype	@"ET_EXEC"


//--------------------- .note.nv.tkinfo           --------------------------
	.section	.note.nv.tkinfo,"",@"SHT_NOTE"
	.sectionflags	@"SHF_NOTE_NV_TKINFO"
	.tkinfo
        /*0018*/ 	.word	0x00000002
        /*0030*/ 	.string	""
        /*0030*/ 	.string	"ptxas"
        /*0030*/ 	.string	"Cuda compilation tools, release 13.0, V13.0.88"
        /*0030*/ 	.string	"Build cuda_13.0.r13.0/compiler.36424714_0"
        /*0030*/ 	.string	"-arch sm_100 -m 64 "



//--------------------- .note.nv.cuinfo           --------------------------
	.section	.note.nv.cuinfo,"",@"SHT_NOTE"
	.sectionflags	@"SHF_NOTE_NV_CUINFO"
        /*0018*/ 	.short	0x0002
        /*001a*/ 	.short	0x0064
        /*001c*/ 	.short	0x0082
	.zero		2


//--------------------- .nv.info                  --------------------------
	.section	.nv.info,"",@"SHT_CUDA_INFO"
	.align	4


	//----- nvinfo : EIATTR_REGCOUNT
	.align		4
        /*0000*/ 	.byte	0x04, 0x2f
        /*0002*/ 	.short	(.L_44 - .L_43)
	.align		4
.L_43:
        /*0004*/ 	.word	index@(_Z9times_twoPdm)
        /*0008*/ 	.word	0x00000008


	//----- nvinfo : EIATTR_FRAME_SIZE
	.align		4
.L_44:
        /*000c*/ 	.byte	0x04, 0x11
        /*000e*/ 	.short	(.L_46 - .L_45)
	.align		4
.L_45:
        /*0010*/ 	.word	index@(_Z9times_twoPdm)
        /*0014*/ 	.word	0x00000000


	//----- nvinfo : EIATTR_REGCOUNT
	.align		4
.L_46:
        /*0018*/ 	.byte	0x04, 0x2f
        /*001a*/ 	.short	(.L_48 - .L_47)
	.align		4
.L_47:
        /*001c*/ 	.word	index@(_ZN3cub18CUB_300001_SM_10006detail11EmptyKernelIvEEvv)
        /*0020*/ 	.word	0x00000004


	//----- nvinfo : EIATTR_FRAME_SIZE
	.align		4
.L_48:
        /*0024*/ 	.byte	0x04, 0x11
        /*0026*/ 	.short	(.L_50 - .L_49)
	.align		4
.L_49:
        /*0028*/ 	.word	index@(_ZN3cub18CUB_300001_SM_10006detail11EmptyKernelIvEEvv)
        /*002c*/ 	.word	0x00000000


	//----- nvinfo : EIATTR_MIN_STACK_SIZE
	.align		4
.L_50:
        /*0030*/ 	.byte	0x04, 0x12
        /*0032*/ 	.short	(.L_52 - .L_51)
	.align		4
.L_51:
        /*0034*/ 	.word	index@(_ZN3cub18CUB_300001_SM_10006detail11EmptyKernelIvEEvv)
        /*0038*/ 	.word	0x00000000


	//----- nvinfo : EIATTR_MIN_STACK_SIZE
	.align		4
.L_52:
        /*003c*/ 	.byte	0x04, 0x12
        /*003e*/ 	.short	(.L_54 - .L_53)
	.align		4
.L_53:
        /*0040*/ 	.word	index@(_Z9times_twoPdm)
        /*0044*/ 	.word	0x00000000
.L_54:


//--------------------- .nv.compat                --------------------------
	.section	.nv.compat,"",@"SHT_CUDA_COMPAT_INFO"
	.align	4
        /*0000*/ 	.byte	0x02, 0x09, 0x00, 0x00, 0x02, 0x02, 0x01, 0x00, 0x02, 0x05, 0x05, 0x00, 0x03, 0x07, 0x01, 0x01
        /*0010*/ 	.byte	0x02, 0x03, 0x00, 0x00, 0x02, 0x06, 0x01, 0x00, 0x04, 0x0b, 0x08, 0x00, 0x01, 0x00, 0x00, 0x00
        /*0020*/ 	.byte	0x00, 0x00, 0x00, 0x00


//--------------------- .nv.info._ZN3cub18CUB_300001_SM_10006detail11EmptyKernelIvEEvv --------------------------
	.section	.nv.info._ZN3cub18CUB_300001_SM_10006detail11EmptyKernelIvEEvv,"",@"SHT_CUDA_INFO"
	.sectionflags	@""
	.align	4


	//----- nvinfo : EIATTR_CUDA_API_VERSION
	.align		4
        /*0000*/ 	.byte	0x04, 0x37
        /*0002*/ 	.short	(.L_56 - .L_55)
.L_55:
        /*0004*/ 	.word	0x00000082


	//----- nvinfo : EIATTR_SPARSE_MMA_MASK
	.align		4
.L_56:
        /*0008*/ 	.byte	0x03, 0x50
        /*000a*/ 	.short	0x0000


	//----- nvinfo : EIATTR_MAXREG_COUNT
	.align		4
        /*000c*/ 	.byte	0x03, 0x1b
        /*000e*/ 	.short	0x00ff


	//----- nvinfo : EIATTR_MERCURY_ISA_VERSION
	.align		4
        /*0010*/ 	.byte	0x03, 0x5f
        /*0012*/ 	.short	0x0101


	//----- nvinfo : EIATTR_VRC_CTA_INIT_COUNT
	.align		4
        /*0014*/ 	.byte	0x02, 0x4a
	.zero		1
	.zero		1


	//----- nvinfo : EIATTR_EXIT_INSTR_OFFSETS
	.align		4
        /*0018*/ 	.byte	0x04, 0x1c
        /*001a*/ 	.short	(.L_58 - .L_57)


	//   ....[0]....
.L_57:
        /*001c*/ 	.word	0x00000010


	//----- nvinfo : EIATTR_SW_WAR
	.align		4
.L_58:
        /*0020*/ 	.byte	0x04, 0x36
        /*0022*/ 	.short	(.L_60 - .L_59)
.L_59:
        /*0024*/ 	.word	0x00000008
.L_60:


//--------------------- .nv.info._Z9times_twoPdm  --------------------------
	.section	.nv.info._Z9times_twoPdm,"",@"SHT_CUDA_INFO"
	.sectionflags	@""
	.align	4


	//----- nvinfo : EIATTR_CUDA_API_VERSION
	.align		4
        /*0000*/ 	.byte	0x04, 0x37
        /*0002*/ 	.short	(.L_62 - .L_61)
.L_61:
        /*0004*/ 	.word	0x00000082


	//----- nvinfo : EIATTR_KPARAM_INFO
	.align		4
.L_62:
        /*0008*/ 	.byte	0x04, 0x17
        /*000a*/ 	.short	(.L_64 - .L_63)
.L_63:
        /*000c*/ 	.word	0x00000000
        /*0010*/ 	.short	0x0001
        /*0012*/ 	.short	0x0008
        /*0014*/ 	.byte	0x00, 0xf0, 0x21, 0x00


	//----- nvinfo : EIATTR_KPARAM_INFO
	.align		4
.L_64:
        /*0018*/ 	.byte	0x04, 0x17
        /*001a*/ 	.short	(.L_66 - .L_65)
.L_65:
        /*001c*/ 	.word	0x00000000
        /*0020*/ 	.short	0x0000
        /*0022*/ 	.short	0x0000
        /*0024*/ 	.byte	0x00, 0xf5, 0x21, 0x00


	//----- nvinfo : EIATTR_SPARSE_MMA_MASK
	.align		4
.L_66:
        /*0028*/ 	.byte	0x03, 0x50
        /*002a*/ 	.short	0x0000


	//----- nvinfo : EIATTR_MAXREG_COUNT
	.align		4
        /*002c*/ 	.byte	0x03, 0x1b
        /*002e*/ 	.short	0x00ff


	//----- nvinfo : EIATTR_MERCURY_ISA_VERSION
	.align		4
        /*0030*/ 	.byte	0x03, 0x5f
        /*0032*/ 	.short	0x0101


	//----- nvinfo : EIATTR_VRC_CTA_INIT_COUNT
	.align		4
        /*0034*/ 	.byte	0x02, 0x4a
	.zero		1
	.zero		1


	//----- nvinfo : EIATTR_EXIT_INSTR_OFFSETS
	.align		4
        /*0038*/ 	.byte	0x04, 0x1c
        /*003a*/ 	.short	(.L_68 - .L_67)


	//   ....[0]....
.L_67:
        /*003c*/ 	.word	0x00000080


	//   ....[1]....
        /*0040*/ 	.word	0x00000100


	//----- nvinfo : EIATTR_CBANK_PARAM_SIZE
	.align		4
.L_68:
        /*0044*/ 	.byte	0x03, 0x19
        /*0046*/ 	.short	0x0010


	//----- nvinfo : EIATTR_PARAM_CBANK
	.align		4
        /*0048*/ 	.byte	0x04, 0x0a
        /*004a*/ 	.short	(.L_70 - .L_69)
	.align		4
.L_69:
        /*004c*/ 	.word	index@(.nv.constant0._Z9times_twoPdm)
        /*0050*/ 	.short	0x0380
        /*0052*/ 	.short	0x0010


	//----- nvinfo : EIATTR_SW_WAR
	.align		4
.L_70:
        /*0054*/ 	.byte	0x04, 0x36
        /*0056*/ 	.short	(.L_72 - .L_71)
.L_71:
        /*0058*/ 	.word	0x00000008
.L_72:


//--------------------- .nv.callgraph             --------------------------
	.section	.nv.callgraph,"",@"SHT_CUDA_CALLGRAPH"
	.align	4
	.sectionentsize	8
	.align		4
        /*0000*/ 	.word	0x00000000
	.align		4
        /*0004*/ 	.word	0xffffffff
	.align		4
        /*0008*/ 	.word	0x00000000
	.align		4
        /*000c*/ 	.word	0xfffffffe
	.align		4
        /*0010*/ 	.word	0x00000000
	.align		4
        /*0014*/ 	.word	0xfffffffd
	.align		4
        /*0018*/ 	.word	0x00000000
	.align		4
        /*001c*/ 	.word	0xfffffffc


//--------------------- .nv.constant4             --------------------------
	.section	.nv.constant4,"a",@progbits
	.align	8
	.align		8
.nv.constant4:
        /*0000*/ 	.dword	_ZN34_INTERNAL_cd9e0310_4_k_cu_57428d124cuda3std3__45__cpo5beginE
	.align		8
        /*0008*/ 	.dword	_ZN34_INTERNAL_cd9e0310_4_k_cu_57428d124cuda3std3__45__cpo3endE
	.align		8
        /*0010*/ 	.dword	_ZN34_INTERNAL_cd9e0310_4_k_cu_57428d124cuda3std3__45__cpo6cbeginE
	.align		8
        /*0018*/ 	.dword	_ZN34_INTERNAL_cd9e0310_4_k_cu_57428d124cuda3std3__45__cpo4cendE
	.align		8
        /*0020*/ 	.dword	_ZN34_INTERNAL_cd9e0310_4_k_cu_57428d124cuda3std3__45__cpo6rbeginE
	.align		8
        /*0028*/ 	.dword	_ZN34_INTERNAL_cd9e0310_4_k_cu_57428d124cuda3std3__45__cpo4rendE
	.align		8
        /*0030*/ 	.dword	_ZN34_INTERNAL_cd9e0310_4_k_cu_57428d124cuda3std3__45__cpo7crbeginE
	.align		8
        /*0038*/ 	.dword	_ZN34_INTERNAL_cd9e0310_4_k_cu_57428d124cuda3std3__45__cpo5crendE
	.align		8
        /*0040*/ 	.dword	_ZN34_INTERNAL_cd9e0310_4_k_cu_57428d124cuda3std3__436_GLOBAL__N__cd9e0310_4_k_cu_57428d126ignoreE
	.align		8
        /*0048*/ 	.dword	_ZN34_INTERNAL_cd9e0310_4_k_cu_57428d124cuda3std3__419piecewise_constructE
	.align		8
        /*0050*/ 	.dword	_ZN34_INTERNAL_cd9e0310_4_k_cu_57428d124cuda3std3__48in_placeE
	.align		8
        /*0058*/ 	.dword	_ZN34_INTERNAL_cd9e0310_4_k_cu_57428d124cuda3std3__420unreachable_sentinelE
	.align		8
        /*0060*/ 	.dword	_ZN34_INTERNAL_cd9e0310_4_k_cu_57428d124cuda3std3__47nulloptE
	.align		8
        /*0068*/ 	.dword	_ZN34_INTERNAL_cd9e0310_4_k_cu_57428d124cuda3std3__48unexpectE
	.align		8
        /*0070*/ 	.dword	_ZN34_INTERNAL_cd9e0310_4_k_cu_57428d124cuda3std6ranges3__45__cpo4swapE
	.align		8
        /*0078*/ 	.dword	_ZN34_INTERNAL_cd9e0310_4_k_cu_57428d124cuda3std6ranges3__45__cpo9iter_moveE
	.align		8
        /*0080*/ 	.dword	_ZN34_INTERNAL_cd9e0310_4_k_cu_57428d124cuda3std6ranges3__45__cpo5beginE
	.align		8
        /*0088*/ 	.dword	_ZN34_INTERNAL_cd9e0310_4_k_cu_57428d124cuda3std6ranges3__45__cpo3endE
	.align		8
        /*0090*/ 	.dword	_ZN34_INTERNAL_cd9e0310_4_k_cu_57428d124cuda3std6ranges3__45__cpo6cbeginE
	.align		8
        /*0098*/ 	.dword	_ZN34_INTERNAL_cd9e0310_4_k_cu_57428d124cuda3std6ranges3__45__cpo4cendE
	.align		8
        /*00a0*/ 	.dword	_ZN34_INTERNAL_cd9e0310_4_k_cu_57428d124cuda3std6ranges3__45__cpo7advanceE
	.align		8
        /*00a8*/ 	.dword	_ZN34_INTERNAL_cd9e0310_4_k_cu_57428d124cuda3std6ranges3__45__cpo9iter_swapE
	.align		8
        /*00b0*/ 	.dword	_ZN34_INTERNAL_cd9e0310_4_k_cu_57428d124cuda3std6ranges3__45__cpo4nextE
	.align		8
        /*00b8*/ 	.dword	_ZN34_INTERNAL_cd9e0310_4_k_cu_57428d124cuda3std6ranges3__45__cpo4prevE
	.align		8
        /*00c0*/ 	.dword	_ZN34_INTERNAL_cd9e0310_4_k_cu_57428d124cuda3std6ranges3__45__cpo4dataE
	.align		8
        /*00c8*/ 	.dword	_ZN34_INTERNAL_cd9e0310_4_k_cu_57428d124cuda3std6ranges3__45__cpo5cdataE
	.align		8
        /*00d0*/ 	.dword	_ZN34_INTERNAL_cd9e0310_4_k_cu_57428d124cuda3std6ranges3__45__cpo4sizeE
	.align		8
        /*00d8*/ 	.dword	_ZN34_INTERNAL_cd9e0310_4_k_cu_57428d124cuda3std6ranges3__45__cpo5ssizeE
	.align		8
        /*00e0*/ 	.dword	_ZN34_INTERNAL_cd9e0310_4_k_cu_57428d124cuda3std6ranges3__45__cpo8distanceE
	.align		8
        /*00e8*/ 	.dword	_ZN34_INTERNAL_cd9e0310_4_k_cu_57428d126thrust24THRUST_300001_SM_1000_NS8cuda_cub3parE
	.align		8
        /*00f0*/ 	.dword	_ZN34_INTERNAL_cd9e0310_4_k_cu_57428d126thrust24THRUST_300001_SM_1000_NS8cuda_cub10par_nosyncE
	.align		8
        /*00f8*/ 	.dword	_ZN34_INTERNAL_cd9e0310_4_k_cu_57428d126thrust24THRUST_300001_SM_1000_NS6system6detail10sequential3seqE
	.align		8
        /*0100*/ 	.dword	_ZN34_INTERNAL_cd9e0310_4_k_cu_57428d126thrust24THRUST_300001_SM_1000_NS12placeholders2_1E
	.align		8
        /*0108*/ 	.dword	_ZN34_INTERNAL_cd9e0310_4_k_cu_57428d126thrust24THRUST_300001_SM_1000_NS12placeholders2_2E
	.align		8
        /*0110*/ 	.dword	_ZN34_INTERNAL_cd9e0310_4_k_cu_57428d126thrust24THRUST_300001_SM_1000_NS12placeholders2_3E
	.align		8
        /*0118*/ 	.dword	_ZN34_INTERNAL_cd9e0310_4_k_cu_57428d126thrust24THRUST_300001_SM_1000_NS12placeholders2_4E
	.align		8
        /*0120*/ 	.dword	_ZN34_INTERNAL_cd9e0310_4_k_cu_57428d126thrust24THRUST_300001_SM_1000_NS12placeholders2_5E
	.align		8
        /*0128*/ 	.dword	_ZN34_INTERNAL_cd9e0310_4_k_cu_57428d126thrust24THRUST_300001_SM_1000_NS12placeholders2_6E
	.align		8
        /*0130*/ 	.dword	_ZN34_INTERNAL_cd9e0310_4_k_cu_57428d126thrust24THRUST_300001_SM_1000_NS12placeholders2_7E
	.align		8
        /*0138*/ 	.dword	_ZN34_INTERNAL_cd9e0310_4_k_cu_57428d126thrust24THRUST_300001_SM_1000_NS12placeholders2_8E
	.align		8
        /*0140*/ 	.dword	_ZN34_INTERNAL_cd9e0310_4_k_cu_57428d126thrust24THRUST_300001_SM_1000_NS12placeholders2_9E
	.align		8
        /*0148*/ 	.dword	_ZN34_INTERNAL_cd9e0310_4_k_cu_57428d126thrust24THRUST_300001_SM_1000_NS12placeholders3_10E
	.align		8
        /*0150*/ 	.dword	_ZN34_INTERNAL_cd9e0310_4_k_cu_57428d126thrust24THRUST_300001_SM_1000_NS3seqE


//--------------------- .text._ZN3cub18CUB_300001_SM_10006detail11EmptyKernelIvEEvv --------------------------
	.section	.text._ZN3cub18CUB_300001_SM_10006detail11EmptyKernelIvEEvv,"ax",@progbits
	.align	128
        .global         _ZN3cub18CUB_300001_SM_10006detail11EmptyKernelIvEEvv
        .type           _ZN3cub18CUB_300001_SM_10006detail11EmptyKernelIvEEvv,@function
        .size           _ZN3cub18CUB_300001_SM_10006detail11EmptyKernelIvEEvv,(.L_x_2 - _ZN3cub18CUB_300001_SM_10006detail11EmptyKernelIvEEvv)
        .other          _ZN3cub18CUB_300001_SM_10006detail11EmptyKernelIvEEvv,@"STO_CUDA_ENTRY STV_DEFAULT"
_ZN3cub18CUB_300001_SM_10006detail11EmptyKernelIvEEvv:
.text._ZN3cub18CUB_300001_SM_10006detail11EmptyKernelIvEEvv:
[----:B------:R-:W-:Y:S01]  /*0000*/  LDC R1, c[0x0][0x37c] ;  /* 0x0000df00ff017b82 */ /* 0x000fe20000000800 */
[----:B------:R-:W-:Y:S05]  /*0010*/  EXIT ;  /* 0x000000000000794d */ /* 0x000fea0003800000 */
.L_x_0:
[----:B------:R-:W-:-:S00]  /*0020*/  BRA `(.L_x_0) ;  /* 0xfffffffc00fc7947 */ /* 0x000fc0000383ffff */
[----:B------:R-:W-:-:S00]  /*0030*/  NOP ;  /* 0x0000000000007918 */ /* 0x000fc00000000000 */
        /* <DEDUP_REMOVED lines=12> */
.L_x_2:


//--------------------- .text._Z9times_twoPdm     --------------------------
	.section	.text._Z9times_twoPdm,"ax",@progbits
	.align	128
        .global         _Z9times_twoPdm
        .type           _Z9times_twoPdm,@function
        .size           _Z9times_twoPdm,(.L_x_3 - _Z9times_twoPdm)
        .other          _Z9times_twoPdm,@"STO_CUDA_ENTRY STV_DEFAULT"
_Z9times_twoPdm:
.text._Z9times_twoPdm:
[----:B------:R-:W-:Y:S01]  /*0000*/  LDC R1, c[0x0][0x37c] ;  /* 0x0000df00ff017b82 */ /* 0x000fe20000000800 */
[----:B------:R-:W0:Y:S07]  /*0010*/  S2R R3, SR_TID.X ;  /* 0x0000000000037919 */ /* 0x000e2e0000002100 */
[----:B------:R-:W0:Y:S01]  /*0020*/  S2UR UR4, SR_CTAID.X ;  /* 0x00000000000479c3 */ /* 0x000e220000002500 */
[----:B------:R-:W1:Y:S07]  /*0030*/  LDCU.64 UR6, c[0x0][0x388] ;  /* 0x00007100ff0677ac */ /* 0x000e6e0008000a00 */
[----:B------:R-:W0:Y:S02]  /*0040*/  LDC R0, c[0x0][0x360] ;  /* 0x0000d800ff007b82 */ /* 0x000e240000000800 */
[----:B0-----:R-:W-:-:S05]  /*0050*/  IMAD R0, R0, UR4, R3 ;  /* 0x0000000400007c24 */ /* 0x001fca000f8e0203 */
[----:B-1----:R-:W-:-:S04]  /*0060*/  ISETP.GE.U32.AND P0, PT, R0, UR6, PT ;  /* 0x0000000600007c0c */ /* 0x002fc8000bf06070 */
[----:B------:R-:W-:-:S13]  /*0070*/  ISETP.GE.U32.AND.EX P0, PT, RZ, UR7, PT, P0 ;  /* 0x00000007ff007c0c */ /* 0x000fda000bf06100 */
[----:B------:R-:W-:Y:S05]  /*0080*/  @P0 EXIT ;  /* 0x000000000000094d */ /* 0x000fea0003800000 */
[----:B------:R-:W0:Y:S01]  /*0090*/  LDCU.64 UR6, c[0x0][0x380] ;  /* 0x00007000ff0677ac */ /* 0x000e220008000a00 */
[----:B------:R-:W1:Y:S01]  /*00a0*/  LDCU.64 UR4, c[0x0][0x358] ;  /* 0x00006b00ff0477ac */ /* 0x000e620008000a00 */
[----:B0-----:R-:W-:-:S04]  /*00b0*/  LEA R2, P0, R0, UR6, 0x3 ;  /* 0x0000000600027c11 */ /* 0x001fc8000f8018ff */
[----:B------:R-:W-:-:S05]  /*00c0*/  LEA.HI.X R3, R0, UR7, RZ, 0x3, P0 ;  /* 0x0000000700037c11 */ /* 0x000fca00080f1cff */
[----:B-1----:R-:W2:Y:S02]  /*00d0*/  LDG.E.64 R4, desc[UR4][R2.64] ;  /* 0x0000000402047981 */ /* 0x002ea4000c1e1b00 */
[----:B--2---:R-:W-:-:S07]  /*00e0*/  DADD R4, R4, R4 ;  /* 0x0000000004047229 */ /* 0x004fce0000000004 */
[----:B------:R-:W-:Y:S01]  /*00f0*/  STG.E.64 desc[UR4][R2.64], R4 ;  /* 0x0000000402007986 */ /* 0x000fe2000c101b04 */
[----:B------:R-:W-:Y:S05]  /*0100*/  EXIT ;  /* 0x000000000000794d */ /* 0x000fea0003800000 */
.L_x_1:
        /* <DEDUP_REMOVED lines=15> */
.L_x_3:


//--------------------- .nv.shared.reserved.0     --------------------------
	.section	.nv.shared.reserved.0,"aw",@nobits
	.weak		__nv_reservedSMEM_offset_0_alias
	.size		__nv_reservedSMEM_offset_0_alias, 0, 64
	.other		__nv_reservedSMEM_offset_0_alias,@"STO_CUDA_RESERVED_SHARED STV_DEFAULT"
__nv_reservedSMEM_offset_0_alias:
	.zero		0
	.zero		64


//--------------------- .nv.global                --------------------------
	.section	.nv.global,"aw",@nobits
.nv.global:
	.type		_ZN34_INTERNAL_cd9e0310_4_k_cu_57428d126thrust24THRUST_300001_SM_1000_NS3seqE,@object
	.size		_ZN34_INTERNAL_cd9e0310_4_k_cu_57428d126thrust24THRUST_300001_SM_1000_NS3seqE,(_ZN34_INTERNAL_cd9e0310_4_k_cu_57428d124cuda3std3__48in_placeE - _ZN34_INTERNAL_cd9e0310_4_k_cu_57428d126thrust24THRUST_300001_SM_1000_NS3seqE)
_ZN34_INTERNAL_cd9e0310_4_k_cu_57428d126thrust24THRUST_300001_SM_1000_NS3seqE:
	.zero		1
	.type		_ZN34_INTERNAL_cd9e0310_4_k_cu_57428d124cuda3std3__48in_placeE,@object
	.size		_ZN34_INTERNAL_cd9e0310_4_k_cu_57428d124cuda3std3__48in_placeE,(_ZN34_INTERNAL_cd9e0310_4_k_cu_57428d124cuda3std6ranges3__45__cpo4sizeE - _ZN34_INTERNAL_cd9e0310_4_k_cu_57428d124cuda3std3__48in_placeE)
_ZN34_INTERNAL_cd9e0310_4_k_cu_57428d124cuda3std3__48in_placeE:
	.zero		1
	.type		_ZN34_INTERNAL_cd9e0310_4_k_cu_57428d124cuda3std6ranges3__45__cpo4sizeE,@object
	.size		_ZN34_INTERNAL_cd9e0310_4_k_cu_57428d124cuda3std6ranges3__45__cpo4sizeE,(_ZN34_INTERNAL_cd9e0310_4_k_cu_57428d126thrust24THRUST_300001_SM_1000_NS12placeholders2_3E - _ZN34_INTERNAL_cd9e0310_4_k_cu_57428d124cuda3std6ranges3__45__cpo4sizeE)
_ZN34_INTERNAL_cd9e0310_4_k_cu_57428d124cuda3std6ranges3__45__cpo4sizeE:
	.zero		1
	.type		_ZN34_INTERNAL_cd9e0310_4_k_cu_57428d126thrust24THRUST_300001_SM_1000_NS12placeholders2_3E,@object
	.size		_ZN34_INTERNAL_cd9e0310_4_k_cu_57428d126thrust24THRUST_300001_SM_1000_NS12placeholders2_3E,(_ZN34_INTERNAL_cd9e0310_4_k_cu_57428d124cuda3std3__45__cpo6cbeginE - _ZN34_INTERNAL_cd9e0310_4_k_cu_57428d126thrust24THRUST_300001_SM_1000_NS12placeholders2_3E)
_ZN34_INTERNAL_cd9e0310_4_k_cu_57428d126thrust24THRUST_300001_SM_1000_NS12placeholders2_3E:
	.zero		1
	.type		_ZN34_INTERNAL_cd9e0310_4_k_cu_57428d124cuda3std3__45__cpo6cbeginE,@object
	.size		_ZN34_INTERNAL_cd9e0310_4_k_cu_57428d124cuda3std3__45__cpo6cbeginE,(_ZN34_INTERNAL_cd9e0310_4_k_cu_57428d124cuda3std6ranges3__45__cpo6cbeginE - _ZN34_INTERNAL_cd9e0310_4_k_cu_57428d124cuda3std3__45__cpo6cbeginE)
_ZN34_INTERNAL_cd9e0310_4_k_cu_57428d124cuda3std3__45__cpo6cbeginE:
	.zero		1
	.type		_ZN34_INTERNAL_cd9e0310_4_k_cu_57428d124cuda3std6ranges3__45__cpo6cbeginE,@object
	.size		_ZN34_INTERNAL_cd9e0310_4_k_cu_57428d124cuda3std6ranges3__45__cpo6cbeginE,(_ZN34_INTERNAL_cd9e0310_4_k_cu_57428d126thrust24THRUST_300001_SM_1000_NS12placeholders2_7E - _ZN34_INTERNAL_cd9e0310_4_k_cu_57428d124cuda3std6ranges3__45__cpo6cbeginE)
_ZN34_INTERNAL_cd9e0310_4_k_cu_57428d124cuda3std6ranges3__45__cpo6cbeginE:
	.zero		1
	.type		_ZN34_INTERNAL_cd9e0310_4_k_cu_57428d126thrust24THRUST_300001_SM_1000_NS12placeholders2_7E,@object
	.size		_ZN34_INTERNAL_cd9e0310_4_k_cu_57428d126thrust24THRUST_300001_SM_1000_NS12placeholders2_7E,(_ZN34_INTERNAL_cd9e0310_4_k_cu_57428d124cuda3std3__45__cpo7crbeginE - _ZN34_INTERNAL_cd9e0310_4_k_cu_57428d126thrust24THRUST_300001_SM_1000_NS12placeholders2_7E)
_ZN34_INTERNAL_cd9e0310_4_k_cu_57428d126thrust24THRUST_300001_SM_1000_NS12placeholders2_7E:
	.zero		1
	.type		_ZN34_INTERNAL_cd9e0310_4_k_cu_57428d124cuda3std3__45__cpo7crbeginE,@object
	.size		_ZN34_INTERNAL_cd9e0310_4_k_cu_57428d124cuda3std3__45__cpo7crbeginE,(_ZN34_INTERNAL_cd9e0310_4_k_cu_57428d124cuda3std6ranges3__45__cpo4nextE - _ZN34_INTERNAL_cd9e0310_4_k_cu_57428d124cuda3std3__45__cpo7crbeginE)
_ZN34_INTERNAL_cd9e0310_4_k_cu_57428d124cuda3std3__45__cpo7crbeginE:
	.zero		1
	.type		_ZN34_INTERNAL_cd9e0310_4_k_cu_57428d124cuda3std6ranges3__45__cpo4nextE,@object
	.size		_ZN34_INTERNAL_cd9e0310_4_k_cu_57428d124cuda3std6ranges3__45__cpo4nextE,(_ZN34_INTERNAL_cd9e0310_4_k_cu_57428d124cuda3std6ranges3__45__cpo4swapE - _ZN34_INTERNAL_cd9e0310_4_k_cu_57428d124cuda3std6ranges3__45__cpo4nextE)
_ZN34_INTERNAL_cd9e0310_4_k_cu_57428d124cuda3std6ranges3__45__cpo4nextE:
	.zero		1
	.type		_ZN34_INTERNAL_cd9e0310_4_k_cu_57428d124cuda3std6ranges3__45__cpo4swapE,@object
	.size		_ZN34_INTERNAL_cd9e0310_4_k_cu_57428d124cuda3std6ranges3__45__cpo4swapE,(_ZN34_INTERNAL_cd9e0310_4_k_cu_57428d126thrust24THRUST_300001_SM_1000_NS8cuda_cub10par_nosyncE - _ZN34_INTERNAL_cd9e0310_4_k_cu_57428d124cuda3std6ranges3__45__cpo4swapE)
_ZN34_INTERNAL_cd9e0310_4_k_cu_57428d124cuda3std6ranges3__45__cpo4swapE:
	.zero		1
	.type		_ZN34_INTERNAL_cd9e0310_4_k_cu_57428d126thrust24THRUST_300001_SM_1000_NS8cuda_cub10par_nosyncE,@object
	.size		_ZN34_INTERNAL_cd9e0310_4_k_cu_57428d126thrust24THRUST_300001_SM_1000_NS8cuda_cub10par_nosyncE,(_ZN34_INTERNAL_cd9e0310_4_k_cu_57428d126thrust24THRUST_300001_SM_1000_NS12placeholders2_9E - _ZN34_INTERNAL_cd9e0310_4_k_cu_57428d126thrust24THRUST_300001_SM_1000_NS8cuda_cub10par_nosyncE)
_ZN34_INTERNAL_cd9e0310_4_k_cu_57428d126thrust24THRUST_300001_SM_1000_NS8cuda_cub10par_nosyncE:
	.zero		1
	.type		_ZN34_INTERNAL_cd9e0310_4_k_cu_57428d126thrust24THRUST_300001_SM_1000_NS12placeholders2_9E,@object
	.size		_ZN34_INTERNAL_cd9e0310_4_k_cu_57428d126thrust24THRUST_300001_SM_1000_NS12placeholders2_9E,(_ZN34_INTERNAL_cd9e0310_4_k_cu_57428d124cuda3std3__436_GLOBAL__N__cd9e0310_4_k_cu_57428d126ignoreE - _ZN34_INTERNAL_cd9e0310_4_k_cu_57428d126thrust24THRUST_300001_SM_1000_NS12placeholders2_9E)
_ZN34_INTERNAL_cd9e0310_4_k_cu_57428d126thrust24THRUST_300001_SM_1000_NS12placeholders2_9E:
	.zero		1
	.type		_ZN34_INTERNAL_cd9e0310_4_k_cu_57428d124cuda3std3__436_GLOBAL__N__cd9e0310_4_k_cu_57428d126ignoreE,@object
	.size		_ZN34_INTERNAL_cd9e0310_4_k_cu_57428d124cuda3std3__436_GLOBAL__N__cd9e0310_4_k_cu_57428d126ignoreE,(_ZN34_INTERNAL_cd9e0310_4_k_cu_57428d124cuda3std6ranges3__45__cpo4dataE - _ZN34_INTERNAL_cd9e0310_4_k_cu_57428d124cuda3std3__436_GLOBAL__N__cd9e0310_4_k_cu_57428d126ignoreE)
_ZN34_INTERNAL_cd9e0310_4_k_cu_57428d124cuda3std3__436_GLOBAL__N__cd9e0310_4_k_cu_57428d126ignoreE:
	.zero		1
	.type		_ZN34_INTERNAL_cd9e0310_4_k_cu_57428d124cuda3std6ranges3__45__cpo4dataE,@object
	.size		_ZN34_INTERNAL_cd9e0310_4_k_cu_57428d124cuda3std6ranges3__45__cpo4dataE,(_ZN34_INTERNAL_cd9e0310_4_k_cu_57428d126thrust24THRUST_300001_SM_1000_NS12placeholders2_1E - _ZN34_INTERNAL_cd9e0310_4_k_cu_57428d124cuda3std6ranges3__45__cpo4dataE)
_ZN34_INTERNAL_cd9e0310_4_k_cu_57428d124cuda3std6ranges3__45__cpo4dataE:
	.zero		1
	.type		_ZN34_INTERNAL_cd9e0310_4_k_cu_57428d126thrust24THRUST_300001_SM_1000_NS12placeholders2_1E,@object
	.size		_ZN34_INTERNAL_cd9e0310_4_k_cu_57428d126thrust24THRUST_300001_SM_1000_NS12placeholders2_1E,(_ZN34_INTERNAL_cd9e0310_4_k_cu_57428d124cuda3std3__45__cpo5beginE - _ZN34_INTERNAL_cd9e0310_4_k_cu_57428d126thrust24THRUST_300001_SM_1000_NS12placeholders2_1E)
_ZN34_INTERNAL_cd9e0310_4_k_cu_57428d126thrust24THRUST_300001_SM_1000_NS12placeholders2_1E:
	.zero		1
	.type		_ZN34_INTERNAL_cd9e0310_4_k_cu_57428d124cuda3std3__45__cpo5beginE,@object
	.size		_ZN34_INTERNAL_cd9e0310_4_k_cu_57428d124cuda3std3__45__cpo5beginE,(_ZN34_INTERNAL_cd9e0310_4_k_cu_57428d124cuda3std6ranges3__45__cpo5beginE - _ZN34_INTERNAL_cd9e0310_4_k_cu_57428d124cuda3std3__45__cpo5beginE)
_ZN34_INTERNAL_cd9e0310_4_k_cu_57428d124cuda3std3__45__cpo5beginE:
	.zero		1
	.type		_ZN34_INTERNAL_cd9e0310_4_k_cu_57428d124cuda3std6ranges3__45__cpo5beginE,@object
	.size		_ZN34_INTERNAL_cd9e0310_4_k_cu_57428d124cuda3std6ranges3__45__cpo5beginE,(_ZN34_INTERNAL_cd9e0310_4_k_cu_57428d126thrust24THRUST_300001_SM_1000_NS12placeholders2_5E - _ZN34_INTERNAL_cd9e0310_4_k_cu_57428d124cuda3std6ranges3__45__cpo5beginE)
_ZN34_INTERNAL_cd9e0310_4_k_cu_57428d124cuda3std6ranges3__45__cpo5beginE:
	.zero		1
	.type		_ZN34_INTERNAL_cd9e0310_4_k_cu_57428d126thrust24THRUST_300001_SM_1000_NS12placeholders2_5E,@object
	.size		_ZN34_INTERNAL_cd9e0310_4_k_cu_57428d126thrust24THRUST_300001_SM_1000_NS12placeholders2_5E,(_ZN34_INTERNAL_cd9e0310_4_k_cu_57428d124cuda3std3__45__cpo6rbeginE - _ZN34_INTERNAL_cd9e0310_4_k_cu_57428d126thrust24THRUST_300001_SM_1000_NS12placeholders2_5E)
_ZN34_INTERNAL_cd9e0310_4_k_cu_57428d126thrust24THRUST_300001_SM_1000_NS12placeholders2_5E:
	.zero		1
	.type		_ZN34_INTERNAL_cd9e0310_4_k_cu_57428d124cuda3std3__45__cpo6rbeginE,@object
	.size		_ZN34_INTERNAL_cd9e0310_4_k_cu_57428d124cuda3std3__45__cpo6rbeginE,(_ZN34_INTERNAL_cd9e0310_4_k_cu_57428d124cuda3std6ranges3__45__cpo7advanceE - _ZN34_INTERNAL_cd9e0310_4_k_cu_57428d124cuda3std3__45__cpo6rbeginE)
_ZN34_INTERNAL_cd9e0310_4_k_cu_57428d124cuda3std3__45__cpo6rbeginE:
	.zero		1
	.type		_ZN34_INTERNAL_cd9e0310_4_k_cu_57428d124cuda3std6ranges3__45__cpo7advanceE,@object
	.size		_ZN34_INTERNAL_cd9e0310_4_k_cu_57428d124cuda3std6ranges3__45__cpo7advanceE,(_ZN34_INTERNAL_cd9e0310_4_k_cu_57428d124cuda3std3__47nulloptE - _ZN34_INTERNAL_cd9e0310_4_k_cu_57428d124cuda3std6ranges3__45__cpo7advanceE)
_ZN34_INTERNAL_cd9e0310_4_k_cu_57428d124cuda3std6ranges3__45__cpo7advanceE:
	.zero		1
	.type		_ZN34_INTERNAL_cd9e0310_4_k_cu_57428d124cuda3std3__47nulloptE,@object
	.size		_ZN34_INTERNAL_cd9e0310_4_k_cu_57428d124cuda3std3__47nulloptE,(_ZN34_INTERNAL_cd9e0310_4_k_cu_57428d124cuda3std6ranges3__45__cpo8distanceE - _ZN34_INTERNAL_cd9e0310_4_k_cu_57428d124cuda3std3__47nulloptE)
_ZN34_INTERNAL_cd9e0310_4_k_cu_57428d124cuda3std3__47nulloptE:
	.zero		1
	.type		_ZN34_INTERNAL_cd9e0310_4_k_cu_57428d124cuda3std6ranges3__45__cpo8distanceE,@object
	.size		_ZN34_INTERNAL_cd9e0310_4_k_cu_57428d124cuda3std6ranges3__45__cpo8distanceE,(_ZN34_INTERNAL_cd9e0310_4_k_cu_57428d126thrust24THRUST_300001_SM_1000_NS12placeholders3_10E - _ZN34_INTERNAL_cd9e0310_4_k_cu_57428d124cuda3std6ranges3__45__cpo8distanceE)
_ZN34_INTERNAL_cd9e0310_4_k_cu_57428d124cuda3std6ranges3__45__cpo8distanceE:
	.zero		1
	.type		_ZN34_INTERNAL_cd9e0310_4_k_cu_57428d126thrust24THRUST_300001_SM_1000_NS12placeholders3_10E,@object
	.size		_ZN34_INTERNAL_cd9e0310_4_k_cu_57428d126thrust24THRUST_300001_SM_1000_NS12placeholders3_10E,(_ZN34_INTERNAL_cd9e0310_4_k_cu_57428d124cuda3std3__419piecewise_constructE - _ZN34_INTERNAL_cd9e0310_4_k_cu_57428d126thrust24THRUST_300001_SM_1000_NS12placeholders3_10E)
_ZN34_INTERNAL_cd9e0310_4_k_cu_57428d126thrust24THRUST_300001_SM_1000_NS12placeholders3_10E:
	.zero		1
	.type		_ZN34_INTERNAL_cd9e0310_4_k_cu_57428d124cuda3std3__419piecewise_constructE,@object
	.size		_ZN34_INTERNAL_cd9e0310_4_k_cu_57428d124cuda3std3__419piecewise_constructE,(_ZN34_INTERNAL_cd9e0310_4_k_cu_57428d124cuda3std6ranges3__45__cpo5cdataE - _ZN34_INTERNAL_cd9e0310_4_k_cu_57428d124cuda3std3__419piecewise_constructE)
_ZN34_INTERNAL_cd9e0310_4_k_cu_57428d124cuda3std3__419piecewise_constructE:
	.zero		1
	.type		_ZN34_INTERNAL_cd9e0310_4_k_cu_57428d124cuda3std6ranges3__45__cpo5cdataE,@object
	.size		_ZN34_INTERNAL_cd9e0310_4_k_cu_57428d124cuda3std6ranges3__45__cpo5cdataE,(_ZN34_INTERNAL_cd9e0310_4_k_cu_57428d126thrust24THRUST_300001_SM_1000_NS12placeholders2_2E - _ZN34_INTERNAL_cd9e0310_4_k_cu_57428d124cuda3std6ranges3__45__cpo5cdataE)
_ZN34_INTERNAL_cd9e0310_4_k_cu_57428d124cuda3std6ranges3__45__cpo5cdataE:
	.zero		1
	.type		_ZN34_INTERNAL_cd9e0310_4_k_cu_57428d126thrust24THRUST_300001_SM_1000_NS12placeholders2_2E,@object
	.size		_ZN34_INTERNAL_cd9e0310_4_k_cu_57428d126thrust24THRUST_300001_SM_1000_NS12placeholders2_2E,(_ZN34_INTERNAL_cd9e0310_4_k_cu_57428d124cuda3std3__45__cpo3endE - _ZN34_INTERNAL_cd9e0310_4_k_cu_57428d126thrust24THRUST_300001_SM_1000_NS12placeholders2_2E)
_ZN34_INTERNAL_cd9e0310_4_k_cu_57428d126thrust24THRUST_300001_SM_1000_NS12placeholders2_2E:
	.zero		1
	.type		_ZN34_INTERNAL_cd9e0310_4_k_cu_57428d124cuda3std3__45__cpo3endE,@object
	.size		_ZN34_INTERNAL_cd9e0310_4_k_cu_57428d124cuda3std3__45__cpo3endE,(_ZN34_INTERNAL_cd9e0310_4_k_cu_57428d124cuda3std6ranges3__45__cpo3endE - _ZN34_INTERNAL_cd9e0310_4_k_cu_57428d124cuda3std3__45__cpo3endE)
_ZN34_INTERNAL_cd9e0310_4_k_cu_57428d124cuda3std3__45__cpo3endE:
	.zero		1
	.type		_ZN34_INTERNAL_cd9e0310_4_k_cu_57428d124cuda3std6ranges3__45__cpo3endE,@object
	.size		_ZN34_INTERNAL_cd9e0310_4_k_cu_57428d124cuda3std6ranges3__45__cpo3endE,(_ZN34_INTERNAL_cd9e0310_4_k_cu_57428d126thrust24THRUST_300001_SM_1000_NS12placeholders2_6E - _ZN34_INTERNAL_cd9e0310_4_k_cu_57428d124cuda3std6ranges3__45__cpo3endE)
_ZN34_INTERNAL_cd9e0310_4_k_cu_57428d124cuda3std6ranges3__45__cpo3endE:
	.zero		1
	.type		_ZN34_INTERNAL_cd9e0310_4_k_cu_57428d126thrust24THRUST_300001_SM_1000_NS12placeholders2_6E,@object
	.size		_ZN34_INTERNAL_cd9e0310_4_k_cu_57428d126thrust24THRUST_300001_SM_1000_NS12placeholders2_6E,(_ZN34_INTERNAL_cd9e0310_4_k_cu_57428d124cuda3std3__45__cpo4rendE - _ZN34_INTERNAL_cd9e0310_4_k_cu_57428d126thrust24THRUST_300001_SM_1000_NS12placeholders2_6E)
_ZN34_INTERNAL_cd9e0310_4_k_cu_57428d126thrust24THRUST_300001_SM_1000_NS12placeholders2_6E:
	.zero		1
	.type		_ZN34_INTERNAL_cd9e0310_4_k_cu_57428d124cuda3std3__45__cpo4rendE,@object
	.size		_ZN34_INTERNAL_cd9e0310_4_k_cu_57428d124cuda3std3__45__cpo4rendE,(_ZN34_INTERNAL_cd9e0310_4_k_cu_57428d124cuda3std6ranges3__45__cpo9iter_swapE - _ZN34_INTERNAL_cd9e0310_4_k_cu_57428d124cuda3std3__45__cpo4rendE)
_ZN34_INTERNAL_cd9e0310_4_k_cu_57428d124cuda3std3__45__cpo4rendE:
	.zero		1
	.type		_ZN34_INTERNAL_cd9e0310_4_k_cu_57428d124cuda3std6ranges3__45__cpo9iter_swapE,@object
	.size		_ZN34_INTERNAL_cd9e0310_4_k_cu_57428d124cuda3std6ranges3__45__cpo9iter_swapE,(_ZN34_INTERNAL_cd9e0310_4_k_cu_57428d124cuda3std3__48unexpectE - _ZN34_INTERNAL_cd9e0310_4_k_cu_57428d124cuda3std6ranges3__45__cpo9iter_swapE)
_ZN34_INTERNAL_cd9e0310_4_k_cu_57428d124cuda3std6ranges3__45__cpo9iter_swapE:
	.zero		1
	.type		_ZN34_INTERNAL_cd9e0310_4_k_cu_57428d124cuda3std3__48unexpectE,@object
	.size		_ZN34_INTERNAL_cd9e0310_4_k_cu_57428d124cuda3std3__48unexpectE,(_ZN34_INTERNAL_cd9e0310_4_k_cu_57428d126thrust24THRUST_300001_SM_1000_NS8cuda_cub3parE - _ZN34_INTERNAL_cd9e0310_4_k_cu_57428d124cuda3std3__48unexpectE)
_ZN34_INTERNAL_cd9e0310_4_k_cu_57428d124cuda3std3__48unexpectE:
	.zero		1
	.type		_ZN34_INTERNAL_cd9e0310_4_k_cu_57428d126thrust24THRUST_300001_SM_1000_NS8cuda_cub3parE,@object
	.size		_ZN34_INTERNAL_cd9e0310_4_k_cu_57428d126thrust24THRUST_300001_SM_1000_NS8cuda_cub3parE,(_ZN34_INTERNAL_cd9e0310_4_k_cu_57428d126thrust24THRUST_300001_SM_1000_NS12placeholders2_4E - _ZN34_INTERNAL_cd9e0310_4_k_cu_57428d126thrust24THRUST_300001_SM_1000_NS8cuda_cub3parE)
_ZN34_INTERNAL_cd9e0310_4_k_cu_57428d126thrust24THRUST_300001_SM_1000_NS8cuda_cub3parE:
	.zero		1
	.type		_ZN34_INTERNAL_cd9e0310_4_k_cu_57428d126thrust24THRUST_300001_SM_1000_NS12placeholders2_4E,@object
	.size		_ZN34_INTERNAL_cd9e0310_4_k_cu_57428d126thrust24THRUST_300001_SM_1000_NS12placeholders2_4E,(_ZN34_INTERNAL_cd9e0310_4_k_cu_57428d124cuda3std3__45__cpo4cendE - _ZN34_INTERNAL_cd9e0310_4_k_cu_57428d126thrust24THRUST_300001_SM_1000_NS12placeholders2_4E)
_ZN34_INTERNAL_cd9e0310_4_k_cu_57428d126thrust24THRUST_300001_SM_1000_NS12placeholders2_4E:
	.zero		1
	.type		_ZN34_INTERNAL_cd9e0310_4_k_cu_57428d124cuda3std3__45__cpo4cendE,@object
	.size		_ZN34_INTERNAL_cd9e0310_4_k_cu_57428d124cuda3std3__45__cpo4cendE,(_ZN34_INTERNAL_cd9e0310_4_k_cu_57428d124cuda3std6ranges3__45__cpo4cendE - _ZN34_INTERNAL_cd9e0310_4_k_cu_57428d124cuda3std3__45__cpo4cendE)
_ZN34_INTERNAL_cd9e0310_4_k_cu_57428d124cuda3std3__45__cpo4cendE:
	.zero		1
	.type		_ZN34_INTERNAL_cd9e0310_4_k_cu_57428d124cuda3std6ranges3__45__cpo4cendE,@object
	.size		_ZN34_INTERNAL_cd9e0310_4_k_cu_57428d124cuda3std6ranges3__45__cpo4cendE,(_ZN34_INTERNAL_cd9e0310_4_k_cu_57428d124cuda3std3__420unreachable_sentinelE - _ZN34_INTERNAL_cd9e0310_4_k_cu_57428d124cuda3std6ranges3__45__cpo4cendE)
_ZN34_INTERNAL_cd9e0310_4_k_cu_57428d124cuda3std6ranges3__45__cpo4cendE:
	.zero		1
	.type		_ZN34_INTERNAL_cd9e0310_4_k_cu_57428d124cuda3std3__420unreachable_sentinelE,@object
	.size		_ZN34_INTERNAL_cd9e0310_4_k_cu_57428d124cuda3std3__420unreachable_sentinelE,(_ZN34_INTERNAL_cd9e0310_4_k_cu_57428d124cuda3std6ranges3__45__cpo5ssizeE - _ZN34_INTERNAL_cd9e0310_4_k_cu_57428d124cuda3std3__420unreachable_sentinelE)
_ZN34_INTERNAL_cd9e0310_4_k_cu_57428d124cuda3std3__420unreachable_sentinelE:
	.zero		1
	.type		_ZN34_INTERNAL_cd9e0310_4_k_cu_57428d124cuda3std6ranges3__45__cpo5ssizeE,@object
	.size		_ZN34_INTERNAL_cd9e0310_4_k_cu_57428d124cuda3std6ranges3__45__cpo5ssizeE,(_ZN34_INTERNAL_cd9e0310_4_k_cu_57428d126thrust24THRUST_300001_SM_1000_NS12placeholders2_8E - _ZN34_INTERNAL_cd9e0310_4_k_cu_57428d124cuda3std6ranges3__45__cpo5ssizeE)
_ZN34_INTERNAL_cd9e0310_4_k_cu_57428d124cuda3std6ranges3__45__cpo5ssizeE:
	.zero		1
	.type		_ZN34_INTERNAL_cd9e0310_4_k_cu_57428d126thrust24THRUST_300001_SM_1000_NS12placeholders2_8E,@object
	.size		_ZN34_INTERNAL_cd9e0310_4_k_cu_57428d126thrust24THRUST_300001_SM_1000_NS12placeholders2_8E,(_ZN34_INTERNAL_cd9e0310_4_k_cu_57428d124cuda3std3__45__cpo5crendE - _ZN34_INTERNAL_cd9e0310_4_k_cu_57428d126thrust24THRUST_300001_SM_1000_NS12placeholders2_8E)
_ZN34_INTERNAL_cd9e0310_4_k_cu_57428d126thrust24THRUST_300001_SM_1000_NS12placeholders2_8E:
	.zero		1
	.type		_ZN34_INTERNAL_cd9e0310_4_k_cu_57428d124cuda3std3__45__cpo5crendE,@object
	.size		_ZN34_INTERNAL_cd9e0310_4_k_cu_57428d124cuda3std3__45__cpo5crendE,(_ZN34_INTERNAL_cd9e0310_4_k_cu_57428d124cuda3std6ranges3__45__cpo4prevE - _ZN34_INTERNAL_cd9e0310_4_k_cu_57428d124cuda3std3__45__cpo5crendE)
_ZN34_INTERNAL_cd9e0310_4_k_cu_57428d124cuda3std3__45__cpo5crendE:
	.zero		1
	.type		_ZN34_INTERNAL_cd9e0310_4_k_cu_57428d124cuda3std6ranges3__45__cpo4prevE,@object
	.size		_ZN34_INTERNAL_cd9e0310_4_k_cu_57428d124cuda3std6ranges3__45__cpo4prevE,(_ZN34_INTERNAL_cd9e0310_4_k_cu_57428d124cuda3std6ranges3__45__cpo9iter_moveE - _ZN34_INTERNAL_cd9e0310_4_k_cu_57428d124cuda3std6ranges3__45__cpo4prevE)
_ZN34_INTERNAL_cd9e0310_4_k_cu_57428d124cuda3std6ranges3__45__cpo4prevE:
	.zero		1
	.type		_ZN34_INTERNAL_cd9e0310_4_k_cu_57428d124cuda3std6ranges3__45__cpo9iter_moveE,@object
	.size		_ZN34_INTERNAL_cd9e0310_4_k_cu_57428d124cuda3std6ranges3__45__cpo9iter_moveE,(_ZN34_INTERNAL_cd9e0310_4_k_cu_57428d126thrust24THRUST_300001_SM_1000_NS6system6detail10sequential3seqE - _ZN34_INTERNAL_cd9e0310_4_k_cu_57428d124cuda3std6ranges3__45__cpo9iter_moveE)
_ZN34_INTERNAL_cd9e0310_4_k_cu_57428d124cuda3std6ranges3__45__cpo9iter_moveE:
	.zero		1
	.type		_ZN34_INTERNAL_cd9e0310_4_k_cu_57428d126thrust24THRUST_300001_SM_1000_NS6system6detail10sequential3seqE,@object
	.size		_ZN34_INTERNAL_cd9e0310_4_k_cu_57428d126thrust24THRUST_300001_SM_1000_NS6system6detail10sequential3seqE,(.L_31 - _ZN34_INTERNAL_cd9e0310_4_k_cu_57428d126thrust24THRUST_300001_SM_1000_NS6system6detail10sequential3seqE)
_ZN34_INTERNAL_cd9e0310_4_k_cu_57428d126thrust24THRUST_300001_SM_1000_NS6system6detail10sequential3seqE:
	.zero		1
.L_31:


//--------------------- .nv.constant0._ZN3cub18CUB_300001_SM_10006detail11EmptyKernelIvEEvv --------------------------
	.section	.nv.constant0._ZN3cub18CUB_300001_SM_10006detail11EmptyKernelIvEEvv,"a",@progbits
	.sectionflags	@""
	.align	4
.nv.constant0._ZN3cub18CUB_300001_SM_10006detail11EmptyKernelIvEEvv:
	.zero		896


//--------------------- .nv.constant0._Z9times_twoPdm --------------------------
	.section	.nv.constant0._Z9times_twoPdm,"a",@progbits
	.sectionflags	@""
	.align	4
.nv.constant0._Z9times_twoPdm:
	.zero		912


//--------------------- SYMBOLS --------------------------

	.type		.nv.reservedSmem.offset0,@object
	.size		.nv.reservedSmem.offset0,0x4
